//
// Generated by NVIDIA NVVM Compiler
//
// Compiler Build ID: CL-36424714
// Cuda compilation tools, release 13.0, V13.0.88
// Based on NVVM 20.0.0
//

.version 9.0
.target sm_100
.address_size 64

	// .globl	_Z18sinwave_vbo_kernelP6float4P6float3S2_S2_PfS3_jjff

.visible .entry _Z18sinwave_vbo_kernelP6float4P6float3S2_S2_PfS3_jjff(
	.param .u64 .ptr .align 1 _Z18sinwave_vbo_kernelP6float4P6float3S2_S2_PfS3_jjff_param_0,
	.param .u64 .ptr .align 1 _Z18sinwave_vbo_kernelP6float4P6float3S2_S2_PfS3_jjff_param_1,
	.param .u64 .ptr .align 1 _Z18sinwave_vbo_kernelP6float4P6float3S2_S2_PfS3_jjff_param_2,
	.param .u64 .ptr .align 1 _Z18sinwave_vbo_kernelP6float4P6float3S2_S2_PfS3_jjff_param_3,
	.param .u64 .ptr .align 1 _Z18sinwave_vbo_kernelP6float4P6float3S2_S2_PfS3_jjff_param_4,
	.param .u64 .ptr .align 1 _Z18sinwave_vbo_kernelP6float4P6float3S2_S2_PfS3_jjff_param_5,
	.param .u32 _Z18sinwave_vbo_kernelP6float4P6float3S2_S2_PfS3_jjff_param_6,
	.param .u32 _Z18sinwave_vbo_kernelP6float4P6float3S2_S2_PfS3_jjff_param_7,
	.param .f32 _Z18sinwave_vbo_kernelP6float4P6float3S2_S2_PfS3_jjff_param_8,
	.param .f32 _Z18sinwave_vbo_kernelP6float4P6float3S2_S2_PfS3_jjff_param_9
)
{
	.reg .pred 	%p<2>;
	.reg .b32 	%r<12>;
	.reg .b32 	%f<34>;
	.reg .b64 	%rd<24>;

	ld.param.u64 	%rd5, [_Z18sinwave_vbo_kernelP6float4P6float3S2_S2_PfS3_jjff_param_0];
	ld.param.u64 	%rd6, [_Z18sinwave_vbo_kernelP6float4P6float3S2_S2_PfS3_jjff_param_1];
	ld.param.u64 	%rd7, [_Z18sinwave_vbo_kernelP6float4P6float3S2_S2_PfS3_jjff_param_3];
	ld.param.u64 	%rd8, [_Z18sinwave_vbo_kernelP6float4P6float3S2_S2_PfS3_jjff_param_4];
	ld.param.u64 	%rd9, [_Z18sinwave_vbo_kernelP6float4P6float3S2_S2_PfS3_jjff_param_5];
	ld.param.u32 	%r2, [_Z18sinwave_vbo_kernelP6float4P6float3S2_S2_PfS3_jjff_param_6];
	ld.param.f32 	%f1, [_Z18sinwave_vbo_kernelP6float4P6float3S2_S2_PfS3_jjff_param_8];
	cvta.to.global.u64 	%rd10, %rd8;
	cvta.to.global.u64 	%rd11, %rd9;
	cvta.to.global.u64 	%rd12, %rd7;
	cvta.to.global.u64 	%rd13, %rd5;
	cvta.to.global.u64 	%rd14, %rd6;
	mov.u32 	%r3, %ctaid.x;
	mov.u32 	%r4, %ntid.x;
	mov.u32 	%r5, %tid.x;
	mad.lo.s32 	%r6, %r3, %r4, %r5;
	mov.u32 	%r7, %ctaid.y;
	mov.u32 	%r8, %ntid.y;
	mov.u32 	%r9, %tid.y;
	mad.lo.s32 	%r10, %r7, %r8, %r9;
	mad.lo.s32 	%r1, %r2, %r10, %r6;
	mul.wide.u32 	%rd15, %r1, 12;
	add.s64 	%rd1, %rd14, %rd15;
	ld.global.f32 	%f2, [%rd1];
	mul.f32 	%f3, %f1, 0f447A0000;
	div.rn.f32 	%f4, %f2, %f3;
	mul.wide.u32 	%rd16, %r1, 16;
	add.s64 	%rd2, %rd13, %rd16;
	.pragma "used_bytes_mask 4095";
	ld.global.v4.f32 	{%f5, %f6, %f7, %f8}, [%rd2];
	fma.rn.f32 	%f9, %f4, 0f40800000, %f5;
	st.global.f32 	[%rd2], %f9;
	ld.global.f32 	%f10, [%rd1+4];
	div.rn.f32 	%f11, %f10, %f3;
	fma.rn.f32 	%f12, %f11, 0f40000000, %f6;
	st.global.f32 	[%rd2+4], %f12;
	ld.global.f32 	%f13, [%rd1+8];
	div.rn.f32 	%f14, %f13, %f3;
	add.f32 	%f15, %f7, %f14;
	mov.f32 	%f16, 0f3F800000;
	st.global.v2.f32 	[%rd2+8], {%f15, %f16};
	add.s64 	%rd17, %rd12, %rd15;
	ld.global.f32 	%f17, [%rd17];
	ld.global.f32 	%f18, [%rd1];
	add.f32 	%f19, %f17, %f18;
	st.global.f32 	[%rd1], %f19;
	ld.global.f32 	%f20, [%rd17+4];
	ld.global.f32 	%f21, [%rd1+4];
	add.f32 	%f22, %f20, %f21;
	st.global.f32 	[%rd1+4], %f22;
	ld.global.f32 	%f23, [%rd17+8];
	ld.global.f32 	%f24, [%rd1+8];
	add.f32 	%f25, %f23, %f24;
	st.global.f32 	[%rd1+8], %f25;
	mul.wide.u32 	%rd18, %r1, 4;
	add.s64 	%rd19, %rd11, %rd18;
	ld.global.f32 	%f26, [%rd19];
	add.s64 	%rd3, %rd10, %rd18;
	ld.global.f32 	%f27, [%rd3];
	sub.f32 	%f28, %f27, %f26;
	st.global.f32 	[%rd3], %f28;
	setp.geu.f32 	%p1, %f28, 0fC1F00000;
	@%p1 bra 	$L__BB0_2;
	ld.param.u64 	%rd23, [_Z18sinwave_vbo_kernelP6float4P6float3S2_S2_PfS3_jjff_param_2];
	cvta.to.global.u64 	%rd20, %rd23;
	mov.b32 	%r11, 1073741824;
	st.global.u32 	[%rd3], %r11;
	mov.f32 	%f29, 0f3F800000;
	mov.f32 	%f30, 0f00000000;
	st.global.v4.f32 	[%rd2], {%f30, %f30, %f30, %f29};
	add.s64 	%rd22, %rd20, %rd15;
	ld.global.f32 	%f31, [%rd22];
	ld.global.f32 	%f32, [%rd22+4];
	ld.global.f32 	%f33, [%rd22+8];
	st.global.f32 	[%rd1], %f31;
	st.global.f32 	[%rd1+4], %f32;
	st.global.f32 	[%rd1+8], %f33;
$L__BB0_2:
	ret;

}


// ===== COMPILED SASS (sm_100) =====

	.target	sm_100

	.elftype	@"ET_EXEC"


//--------------------- .note.nv.tkinfo           --------------------------
	.section	.note.nv.tkinfo,"",@"SHT_NOTE"
	.sectionflags	@"SHF_NOTE_NV_TKINFO"
	.tkinfo
        /*0018*/ 	.word	0x00000002
        /*0030*/ 	.string	""
        /*0030*/ 	.string	"ptxas"
        /*0030*/ 	.string	"Cuda compilation tools, release 13.0, V13.0.88"
        /*0030*/ 	.string	"Build cuda_13.0.r13.0/compiler.36424714_0"
        /*0030*/ 	.string	"-arch sm_100 -m 64 "



//--------------------- .note.nv.cuinfo           --------------------------
	.section	.note.nv.cuinfo,"",@"SHT_NOTE"
	.sectionflags	@"SHF_NOTE_NV_CUINFO"
        /*0018*/ 	.short	0x0002
        /*001a*/ 	.short	0x0064
        /*001c*/ 	.short	0x0082
	.zero		2


//--------------------- .nv.info                  --------------------------
	.section	.nv.info,"",@"SHT_CUDA_INFO"
	.align	4


	//----- nvinfo : EIATTR_REGCOUNT
	.align		4
        /*0000*/ 	.byte	0x04, 0x2f
        /*0002*/ 	.short	(.L_1 - .L_0)
	.align		4
.L_0:
        /*0004*/ 	.word	index@(_Z18sinwave_vbo_kernelP6float4P6float3S2_S2_PfS3_jjff)
        /*0008*/ 	.word	0x00000018


	//----- nvinfo : EIATTR_FRAME_SIZE
	.align		4
.L_1:
        /*000c*/ 	.byte	0x04, 0x11
        /*000e*/ 	.short	(.L_3 - .L_2)
	.align		4
.L_2:
        /*0010*/ 	.word	index@($__internal_0_$__cuda_sm3x_div_rn_noftz_f32_slowpath)
        /*0014*/ 	.word	0x00000000


	//----- nvinfo : EIATTR_FRAME_SIZE
	.align		4
.L_3:
        /*0018*/ 	.byte	0x04, 0x11
        /*001a*/ 	.short	(.L_5 - .L_4)
	.align		4
.L_4:
        /*001c*/ 	.word	index@(_Z18sinwave_vbo_kernelP6float4P6float3S2_S2_PfS3_jjff)
        /*0020*/ 	.word	0x00000000


	//----- nvinfo : EIATTR_MIN_STACK_SIZE
	.align		4
.L_5:
        /*0024*/ 	.byte	0x04, 0x12
        /*0026*/ 	.short	(.L_7 - .L_6)
	.align		4
.L_6:
        /*0028*/ 	.word	index@(_Z18sinwave_vbo_kernelP6float4P6float3S2_S2_PfS3_jjff)
        /*002c*/ 	.word	0x00000000
.L_7:


//--------------------- .nv.compat                --------------------------
	.section	.nv.compat,"",@"SHT_CUDA_COMPAT_INFO"
	.align	4
        /*0000*/ 	.byte	0x02, 0x09, 0x00, 0x00, 0x02, 0x02, 0x01, 0x00, 0x02, 0x05, 0x05, 0x00, 0x03, 0x07, 0x01, 0x01
        /*0010*/ 	.byte	0x02, 0x03, 0x00, 0x00, 0x02, 0x06, 0x01, 0x00, 0x04, 0x0b, 0x08, 0x00, 0x01, 0x00, 0x00, 0x00
        /*0020*/ 	.byte	0x00, 0x00, 0x00, 0x00


//--------------------- .nv.info._Z18sinwave_vbo_kernelP6float4P6float3S2_S2_PfS3_jjff --------------------------
	.section	.nv.info._Z18sinwave_vbo_kernelP6float4P6float3S2_S2_PfS3_jjff,"",@"SHT_CUDA_INFO"
	.sectionflags	@""
	.align	4


	//----- nvinfo : EIATTR_CUDA_API_VERSION
	.align		4
        /*0000*/ 	.byte	0x04, 0x37
        /*0002*/ 	.short	(.L_9 - .L_8)
.L_8:
        /*0004*/ 	.word	0x00000082


	//----- nvinfo : EIATTR_KPARAM_INFO
	.align		4
.L_9:
        /*0008*/ 	.byte	0x04, 0x17
        /*000a*/ 	.short	(.L_11 - .L_10)
.L_10:
        /*000c*/ 	.word	0x00000000
        /*0010*/ 	.short	0x0009
        /*0012*/ 	.short	0x003c
        /*0014*/ 	.byte	0x00, 0xf0, 0x11, 0x00


	//----- nvinfo : EIATTR_KPARAM_INFO
	.align		4
.L_11:
        /*0018*/ 	.byte	0x04, 0x17
        /*001a*/ 	.short	(.L_13 - .L_12)
.L_12:
        /*001c*/ 	.word	0x00000000
        /*0020*/ 	.short	0x0008
        /*0022*/ 	.short	0x0038
        /*0024*/ 	.byte	0x00, 0xf0, 0x11, 0x00


	//----- nvinfo : EIATTR_KPARAM_INFO
	.align		4
.L_13:
        /*0028*/ 	.byte	0x04, 0x17
        /*002a*/ 	.short	(.L_15 - .L_14)
.L_14:
        /*002c*/ 	.word	0x00000000
        /*0030*/ 	.short	0x0007
        /*0032*/ 	.short	0x0034
        /*0034*/ 	.byte	0x00, 0xf0, 0x11, 0x00


	//----- nvinfo : EIATTR_KPARAM_INFO
	.align		4
.L_15:
        /*0038*/ 	.byte	0x04, 0x17
        /*003a*/ 	.short	(.L_17 - .L_16)
.L_16:
        /*003c*/ 	.word	0x00000000
        /*0040*/ 	.short	0x0006
        /*0042*/ 	.short	0x0030
        /*0044*/ 	.byte	0x00, 0xf0, 0x11, 0x00


	//----- nvinfo : EIATTR_KPARAM_INFO
	.align		4
.L_17:
        /*0048*/ 	.byte	0x04, 0x17
        /*004a*/ 	.short	(.L_19 - .L_18)
.L_18:
        /*004c*/ 	.word	0x00000000
        /*0050*/ 	.short	0x0005
        /*0052*/ 	.short	0x0028
        /*0054*/ 	.byte	0x00, 0xf5, 0x21, 0x00


	//----- nvinfo : EIATTR_KPARAM_INFO
	.align		4
.L_19:
        /*0058*/ 	.byte	0x04, 0x17
        /*005a*/ 	.short	(.L_21 - .L_20)
.L_20:
        /*005c*/ 	.word	0x00000000
        /*0060*/ 	.short	0x0004
        /*0062*/ 	.short	0x0020
        /*0064*/ 	.byte	0x00, 0xf5, 0x21, 0x00


	//----- nvinfo : EIATTR_KPARAM_INFO
	.align		4
.L_21:
        /*0068*/ 	.byte	0x04, 0x17
        /*006a*/ 	.short	(.L_23 - .L_22)
.L_22:
        /*006c*/ 	.word	0x00000000
        /*0070*/ 	.short	0x0003
        /*0072*/ 	.short	0x0018
        /*0074*/ 	.byte	0x00, 0xf5, 0x21, 0x00


	//----- nvinfo : EIATTR_KPARAM_INFO
	.align		4
.L_23:
        /*0078*/ 	.byte	0x04, 0x17
        /*007a*/ 	.short	(.L_25 - .L_24)
.L_24:
        /*007c*/ 	.word	0x00000000
        /*0080*/ 	.short	0x0002
        /*0082*/ 	.short	0x0010
        /*0084*/ 	.byte	0x00, 0xf5, 0x21, 0x00


	//----- nvinfo : EIATTR_KPARAM_INFO
	.align		4
.L_25:
        /*0088*/ 	.byte	0x04, 0x17
        /*008a*/ 	.short	(.L_27 - .L_26)
.L_26:
        /*008c*/ 	.word	0x00000000
        /*0090*/ 	.short	0x0001
        /*0092*/ 	.short	0x0008
        /*0094*/ 	.byte	0x00, 0xf5, 0x21, 0x00


	//----- nvinfo : EIATTR_KPARAM_INFO
	.align		4
.L_27:
        /*0098*/ 	.byte	0x04, 0x17
        /*009a*/ 	.short	(.L_29 - .L_28)
.L_28:
        /*009c*/ 	.word	0x00000000
        /*00a0*/ 	.short	0x0000
        /*00a2*/ 	.short	0x0000
        /*00a4*/ 	.byte	0x00, 0xf5, 0x21, 0x00


	//----- nvinfo : EIATTR_SPARSE_MMA_MASK
	.align		4
.L_29:
        /*00a8*/ 	.byte	0x03, 0x50
        /*00aa*/ 	.short	0x0000


	//----- nvinfo : EIATTR_MAXREG_COUNT
	.align		4
        /*00ac*/ 	.byte	0x03, 0x1b
        /*00ae*/ 	.short	0x00ff


	//----- nvinfo : EIATTR_MERCURY_ISA_VERSION
	.align		4
        /*00b0*/ 	.byte	0x03, 0x5f
        /*00b2*/ 	.short	0x0101


	//----- nvinfo : EIATTR_UNUSED_LOAD_BYTE_OFFSET
	.align		4
        /*00b4*/ 	.byte	0x04, 0x44
        /*00b6*/ 	.short	(.L_31 - .L_30)


	//   ....[0]....
.L_30:
        /*00b8*/ 	.word	0x00000200
        /*00bc*/ 	.word	0x00000fff


	//----- nvinfo : EIATTR_VRC_CTA_INIT_COUNT
	.align		4
.L_31:
        /*00c0*/ 	.byte	0x02, 0x4a
	.zero		1
	.zero		1


	//----- nvinfo : EIATTR_EXIT_INSTR_OFFSETS
	.align		4
        /*00c4*/ 	.byte	0x04, 0x1c
        /*00c6*/ 	.short	(.L_33 - .L_32)


	//   ....[0]....
.L_32:
        /*00c8*/ 	.word	0x000005c0


	//   ....[1]....
        /*00cc*/ 	.word	0x000006b0


	//----- nvinfo : EIATTR_CRS_STACK_SIZE
	.align		4
.L_33:
        /*00d0*/ 	.byte	0x04, 0x1e
        /*00d2*/ 	.short	(.L_35 - .L_34)
.L_34:
        /*00d4*/ 	.word	0x00000000


	//----- nvinfo : EIATTR_CBANK_PARAM_SIZE
	.align		4
.L_35:
        /*00d8*/ 	.byte	0x03, 0x19
        /*00da*/ 	.short	0x0040


	//----- nvinfo : EIATTR_PARAM_CBANK
	.align		4
        /*00dc*/ 	.byte	0x04, 0x0a
        /*00de*/ 	.short	(.L_37 - .L_36)
	.align		4
.L_36:
        /*00e0*/ 	.word	index@(.nv.constant0._Z18sinwave_vbo_kernelP6float4P6float3S2_S2_PfS3_jjff)
        /*00e4*/ 	.short	0x0380
        /*00e6*/ 	.short	0x0040


	//----- nvinfo : EIATTR_SW_WAR
	.align		4
.L_37:
        /*00e8*/ 	.byte	0x04, 0x36
        /*00ea*/ 	.short	(.L_39 - .L_38)
.L_38:
        /*00ec*/ 	.word	0x00000008
.L_39:


//--------------------- .nv.callgraph             --------------------------
	.section	.nv.callgraph,"",@"SHT_CUDA_CALLGRAPH"
	.align	4
	.sectionentsize	8
	.align		4
        /*0000*/ 	.word	0x00000000
	.align		4
        /*0004*/ 	.word	0xffffffff
	.align		4
        /*0008*/ 	.word	0x00000000
	.align		4
        /*000c*/ 	.word	0xfffffffe
	.align		4
        /*0010*/ 	.word	0x00000000
	.align		4
        /*0014*/ 	.word	0xfffffffd
	.align		4
        /*0018*/ 	.word	0x00000000
	.align		4
        /*001c*/ 	.word	0xfffffffc


//--------------------- .text._Z18sinwave_vbo_kernelP6float4P6float3S2_S2_PfS3_jjff --------------------------
	.section	.text._Z18sinwave_vbo_kernelP6float4P6float3S2_S2_PfS3_jjff,"ax",@progbits
	.align	128
        .global         _Z18sinwave_vbo_kernelP6float4P6float3S2_S2_PfS3_jjff
        .type           _Z18sinwave_vbo_kernelP6float4P6float3S2_S2_PfS3_jjff,@function
        .size           _Z18sinwave_vbo_kernelP6float4P6float3S2_S2_PfS3_jjff,(.L_x_18 - _Z18sinwave_vbo_kernelP6float4P6float3S2_S2_PfS3_jjff)
        .other          _Z18sinwave_vbo_kernelP6float4P6float3S2_S2_PfS3_jjff,@"STO_CUDA_ENTRY STV_DEFAULT"
_Z18sinwave_vbo_kernelP6float4P6float3S2_S2_PfS3_jjff:
.text._Z18sinwave_vbo_kernelP6float4P6float3S2_S2_PfS3_jjff:
[----:B------:R-:W-:Y:S01]  /*0000*/  LDC R1, c[0x0][0x37c] ;  /* 0x0000df00ff017b82 */ /* 0x000fe20000000800 */
[----:B------:R-:W0:Y:S07]  /*0010*/  S2R R3, SR_TID.X ;  /* 0x0000000000037919 */ /* 0x000e2e0000002100 */
[----:B------:R-:W0:Y:S01]  /*0020*/  S2UR UR6, SR_CTAID.X ;  /* 0x00000000000679c3 */ /* 0x000e220000002500 */
[----:B------:R-:W1:Y:S01]  /*0030*/  LDCU UR8, c[0x0][0x3b0] ;  /* 0x00007600ff0877ac */ /* 0x000e620008000800 */
[----:B------:R-:W2:Y:S01]  /*0040*/  S2R R5, SR_TID.Y ;  /* 0x0000000000057919 */ /* 0x000ea20000002200 */
[----:B------:R-:W3:Y:S05]  /*0050*/  LDCU.64 UR4, c[0x0][0x358] ;  /* 0x00006b00ff0477ac */ /* 0x000eea0008000a00 */
[----:B------:R-:W0:Y:S08]  /*0060*/  LDC R2, c[0x0][0x360] ;  /* 0x0000d800ff027b82 */ /* 0x000e300000000800 */
[----:B------:R-:W2:Y:S08]  /*0070*/  S2UR UR7, SR_CTAID.Y ;  /* 0x00000000000779c3 */ /* 0x000eb00000002600 */
[----:B------:R-:W2:Y:S08]  /*0080*/  LDC R0, c[0x0][0x364] ;  /* 0x0000d900ff007b82 */ /* 0x000eb00000000800 */
[----:B------:R-:W4:Y:S01]  /*0090*/  LDC.64 R8, c[0x0][0x388] ;  /* 0x0000e200ff087b82 */ /* 0x000f220000000a00 */
[----:B0-----:R-:W-:-:S02]  /*00a0*/  IMAD R2, R2, UR6, R3 ;  /* 0x0000000602027c24 */ /* 0x001fc4000f8e0203 */
[----:B--2---:R-:W-:-:S04]  /*00b0*/  IMAD R3, R0, UR7, R5 ;  /* 0x0000000700037c24 */ /* 0x004fc8000f8e0205 */
[----:B-1----:R-:W-:Y:S02]  /*00c0*/  IMAD R2, R3, UR8, R2 ;  /* 0x0000000803027c24 */ /* 0x002fe4000f8e0202 */
[----:B------:R-:W0:Y:S02]  /*00d0*/  LDC R3, c[0x0][0x3b8] ;  /* 0x0000ee00ff037b82 */ /* 0x000e240000000800 */
[----:B----4-:R-:W-:-:S05]  /*00e0*/  IMAD.WIDE.U32 R8, R2, 0xc, R8 ;  /* 0x0000000c02087825 */ /* 0x010fca00078e0008 */
[----:B---3--:R-:W2:Y:S01]  /*00f0*/  LDG.E R0, desc[UR4][R8.64] ;  /* 0x0000000408007981 */ /* 0x008ea2000c1e1900 */
[----:B------:R-:W-:Y:S01]  /*0100*/  BSSY.RECONVERGENT B0, `(.L_x_0) ;  /* 0x000000d000007945 */ /* 0x000fe20003800200 */
[----:B0-----:R-:W-:-:S04]  /*0110*/  FMUL R3, R3, 1000 ;  /* 0x447a000003037820 */ /* 0x001fc80000400000 */
[----:B------:R-:W0:Y:S02]  /*0120*/  MUFU.RCP R4, R3 ;  /* 0x0000000300047308 */ /* 0x000e240000001000 */
[----:B0-----:R-:W-:-:S04]  /*0130*/  FFMA R5, -R3, R4, 1 ;  /* 0x3f80000003057423 */ /* 0x001fc80000000104 */
[----:B------:R-:W-:Y:S02]  /*0140*/  FFMA R5, R4, R5, R4 ;  /* 0x0000000504057223 */ /* 0x000fe40000000004 */
[----:B--2---:R-:W0:Y:S02]  /*0150*/  FCHK P0, R0, R3 ;  /* 0x0000000300007302 */ /* 0x004e240000000000 */
[----:B------:R-:W-:-:S04]  /*0160*/  FFMA R4, R0, R5, RZ ;  /* 0x0000000500047223 */ /* 0x000fc800000000ff */
[----:B------:R-:W-:-:S04]  /*0170*/  FFMA R6, -R3, R4, R0 ;  /* 0x0000000403067223 */ /* 0x000fc80000000100 */
[----:B------:R-:W-:Y:S01]  /*0180*/  FFMA R13, R5, R6, R4 ;  /* 0x00000006050d7223 */ /* 0x000fe20000000004 */
[----:B0-----:R-:W-:Y:S06]  /*0190*/  @!P0 BRA `(.L_x_1) ;  /* 0x00000000000c8947 */ /* 0x001fec0003800000 */
[----:B------:R-:W-:-:S07]  /*01a0*/  MOV R4, 0x1c0 ;  /* 0x000001c000047802 */ /* 0x000fce0000000f00 */
[----:B------:R-:W-:Y:S05]  /*01b0*/  CALL.REL.NOINC `($__internal_0_$__cuda_sm3x_div_rn_noftz_f32_slowpath) ;  /* 0x0000000400407944 */ /* 0x000fea0003c00000 */
[----:B------:R-:W-:-:S07]  /*01c0*/  IMAD.MOV.U32 R13, RZ, RZ, R0 ;  /* 0x000000ffff0d7224 */ /* 0x000fce00078e0000 */
.L_x_1:
[----:B------:R-:W-:Y:S05]  /*01d0*/  BSYNC.RECONVERGENT B0 ;  /* 0x0000000000007941 */ /* 0x000fea0003800200 */
.L_x_0:
[----:B------:R-:W0:Y:S02]  /*01e0*/  LDC.64 R10, c[0x0][0x380] ;  /* 0x0000e000ff0a7b82 */ /* 0x000e240000000a00 */
[----:B0-----:R-:W-:-:S05]  /*01f0*/  IMAD.WIDE.U32 R10, R2, 0x10, R10 ;  /* 0x00000010020a7825 */ /* 0x001fca00078e000a */
[----:B------:R-:W2:Y:S01]  /*0200*/  LDG.E.128 R4, desc[UR4][R10.64] ;  /* 0x000000040a047981 */ /* 0x000ea2000c1e1d00 */
[----:B------:R-:W0:Y:S01]  /*0210*/  MUFU.RCP R0, R3 ;  /* 0x0000000300007308 */ /* 0x000e220000001000 */
[----:B--2---:R-:W-:-:S05]  /*0220*/  FFMA R13, R13, 4, R4 ;  /* 0x408000000d0d7823 */ /* 0x004fca0000000004 */
[----:B------:R1:W-:Y:S04]  /*0230*/  STG.E desc[UR4][R10.64], R13 ;  /* 0x0000000d0a007986 */ /* 0x0003e8000c101904 */
[----:B------:R-:W2:Y:S01]  /*0240*/  LDG.E R4, desc[UR4][R8.64+0x4] ;  /* 0x0000040408047981 */ /* 0x000ea2000c1e1900 */
[----:B0-----:R-:W-:Y:S01]  /*0250*/  FFMA R7, -R3, R0, 1 ;  /* 0x3f80000003077423 */ /* 0x001fe20000000100 */
[----:B------:R-:W-:Y:S03]  /*0260*/  BSSY.RECONVERGENT B0, `(.L_x_2) ;  /* 0x000000a000007945 */ /* 0x000fe60003800200 */
[----:B------:R-:W-:Y:S01]  /*0270*/  FFMA R0, R0, R7, R0 ;  /* 0x0000000700007223 */ /* 0x000fe20000000000 */
[----:B--2---:R-:W0:Y:S03]  /*0280*/  FCHK P0, R4, R3 ;  /* 0x0000000304007302 */ /* 0x004e260000000000 */
[----:B------:R-:W-:-:S04]  /*0290*/  FFMA R7, R0, R4, RZ ;  /* 0x0000000400077223 */ /* 0x000fc800000000ff */
[----:B------:R-:W-:-:S04]  /*02a0*/  FFMA R12, -R3, R7, R4 ;  /* 0x00000007030c7223 */ /* 0x000fc80000000104 */
[----:B------:R-:W-:Y:S01]  /*02b0*/  FFMA R0, R0, R12, R7 ;  /* 0x0000000c00007223 */ /* 0x000fe20000000007 */
[----:B01----:R-:W-:Y:S06]  /*02c0*/  @!P0 BRA `(.L_x_3) ;  /* 0x00000000000c8947 */ /* 0x003fec0003800000 */
[----:B------:R-:W-:Y:S01]  /*02d0*/  IMAD.MOV.U32 R0, RZ, RZ, R4 ;  /* 0x000000ffff007224 */ /* 0x000fe200078e0004 */
[----:B------:R-:W-:-:S07]  /*02e0*/  MOV R4, 0x300 ;  /* 0x0000030000047802 */ /* 0x000fce0000000f00 */
[----:B------:R-:W-:Y:S05]  /*02f0*/  CALL.REL.NOINC `($__internal_0_$__cuda_sm3x_div_rn_noftz_f32_slowpath) ;  /* 0x0000000000f07944 */ /* 0x000fea0003c00000 */
.L_x_3:
[----:B------:R-:W-:Y:S05]  /*0300*/  BSYNC.RECONVERGENT B0 ;  /* 0x0000000000007941 */ /* 0x000fea0003800200 */
.L_x_2:
[----:B------:R-:W-:-:S05]  /*0310*/  FFMA R5, R0, 2, R5 ;  /* 0x4000000000057823 */ /* 0x000fca0000000005 */
[----:B------:R0:W-:Y:S04]  /*0320*/  STG.E desc[UR4][R10.64+0x4], R5 ;  /* 0x000004050a007986 */ /* 0x0001e8000c101904 */
[----:B------:R-:W2:Y:S01]  /*0330*/  LDG.E R4, desc[UR4][R8.64+0x8] ;  /* 0x0000080408047981 */ /* 0x000ea2000c1e1900 */
[----:B------:R-:W1:Y:S01]  /*0340*/  MUFU.RCP R0, R3 ;  /* 0x0000000300007308 */ /* 0x000e620000001000 */
[----:B------:R-:W-:Y:S01]  /*0350*/  BSSY.RECONVERGENT B0, `(.L_x_4) ;  /* 0x000000c000007945 */ /* 0x000fe20003800200 */
[----:B-1----:R-:W-:-:S04]  /*0360*/  FFMA R7, -R3, R0, 1 ;  /* 0x3f80000003077423 */ /* 0x002fc80000000100 */
[----:B------:R-:W-:Y:S02]  /*0370*/  FFMA R0, R0, R7, R0 ;  /* 0x0000000700007223 */ /* 0x000fe40000000000 */
[----:B--2---:R-:W1:Y:S02]  /*0380*/  FCHK P0, R4, R3 ;  /* 0x0000000304007302 */ /* 0x004e640000000000 */
[----:B------:R-:W-:-:S04]  /*0390*/  FFMA R7, R0, R4, RZ ;  /* 0x0000000400077223 */ /* 0x000fc800000000ff */
[----:B------:R-:W-:-:S04]  /*03a0*/  FFMA R12, -R3, R7, R4 ;  /* 0x00000007030c7223 */ /* 0x000fc80000000104 */
[----:B------:R-:W-:Y:S01]  /*03b0*/  FFMA R7, R0, R12, R7 ;  /* 0x0000000c00077223 */ /* 0x000fe20000000007 */
[----:B01----:R-:W-:Y:S06]  /*03c0*/  @!P0 BRA `(.L_x_5) ;  /* 0x0000000000108947 */ /* 0x003fec0003800000 */
[----:B------:R-:W-:Y:S02]  /*03d0*/  MOV R0, R4 ;  /* 0x0000000400007202 */ /* 0x000fe40000000f00 */
[----:B------:R-:W-:-:S07]  /*03e0*/  MOV R4, 0x400 ;  /* 0x0000040000047802 */ /* 0x000fce0000000f00 */
[----:B------:R-:W-:Y:S05]  /*03f0*/  CALL.REL.NOINC `($__internal_0_$__cuda_sm3x_div_rn_noftz_f32_slowpath) ;  /* 0x0000000000b07944 */ /* 0x000fea0003c00000 */
[----:B------:R-:W-:-:S07]  /*0400*/  IMAD.MOV.U32 R7, RZ, RZ, R0 ;  /* 0x000000ffff077224 */ /* 0x000fce00078e0000 */
.L_x_5:
[----:B------:R-:W-:Y:S05]  /*0410*/  BSYNC.RECONVERGENT B0 ;  /* 0x0000000000007941 */ /* 0x000fea0003800200 */
.L_x_4:
[----:B------:R-:W0:Y:S01]  /*0420*/  LDC.64 R4, c[0x0][0x398] ;  /* 0x0000e600ff047b82 */ /* 0x000e220000000a00 */
[----:B------:R-:W-:Y:S01]  /*0430*/  FADD R6, R6, R7 ;  /* 0x0000000706067221 */ /* 0x000fe20000000000 */
[----:B------:R-:W-:-:S05]  /*0440*/  IMAD.MOV.U32 R7, RZ, RZ, 0x3f800000 ;  /* 0x3f800000ff077424 */ /* 0x000fca00078e00ff */
[----:B------:R1:W-:Y:S04]  /*0450*/  STG.E.64 desc[UR4][R10.64+0x8], R6 ;  /* 0x000008060a007986 */ /* 0x0003e8000c101b04 */
[----:B------:R-:W2:Y:S04]  /*0460*/  LDG.E R3, desc[UR4][R8.64] ;  /* 0x0000000408037981 */ /* 0x000ea8000c1e1900 */
[----:B------:R-:W3:Y:S04]  /*0470*/  LDG.E R13, desc[UR4][R8.64+0x4] ;  /* 0x00000404080d7981 */ /* 0x000ee8000c1e1900 */
[----:B------:R-:W4:Y:S01]  /*0480*/  LDG.E R17, desc[UR4][R8.64+0x8] ;  /* 0x0000080408117981 */ /* 0x000f22000c1e1900 */
[----:B-1----:R-:W1:Y:S01]  /*0490*/  LDC.64 R6, c[0x0][0x3a8] ;  /* 0x0000ea00ff067b82 */ /* 0x002e620000000a00 */
[----:B0-----:R-:W-:-:S05]  /*04a0*/  IMAD.WIDE.U32 R4, R2, 0xc, R4 ;  /* 0x0000000c02047825 */ /* 0x001fca00078e0004 */
[----:B------:R-:W2:Y:S02]  /*04b0*/  LDG.E R0, desc[UR4][R4.64] ;  /* 0x0000000404007981 */ /* 0x000ea4000c1e1900 */
[----:B--2---:R-:W-:-:S05]  /*04c0*/  FADD R3, R0, R3 ;  /* 0x0000000300037221 */ /* 0x004fca0000000000 */
[----:B------:R0:W-:Y:S04]  /*04d0*/  STG.E desc[UR4][R8.64], R3 ;  /* 0x0000000308007986 */ /* 0x0001e8000c101904 */
[----:B------:R-:W3:Y:S02]  /*04e0*/  LDG.E R0, desc[UR4][R4.64+0x4] ;  /* 0x0000040404007981 */ /* 0x000ee4000c1e1900 */
[----:B---3--:R-:W-:Y:S02]  /*04f0*/  FADD R15, R0, R13 ;  /* 0x0000000d000f7221 */ /* 0x008fe40000000000 */
[----:B------:R-:W2:Y:S03]  /*0500*/  LDC.64 R12, c[0x0][0x3a0] ;  /* 0x0000e800ff0c7b82 */ /* 0x000ea60000000a00 */
[----:B------:R3:W-:Y:S04]  /*0510*/  STG.E desc[UR4][R8.64+0x4], R15 ;  /* 0x0000040f08007986 */ /* 0x0007e8000c101904 */
[----:B------:R-:W4:Y:S01]  /*0520*/  LDG.E R0, desc[UR4][R4.64+0x8] ;  /* 0x0000080404007981 */ /* 0x000f22000c1e1900 */
[----:B-1----:R-:W-:-:S04]  /*0530*/  IMAD.WIDE.U32 R6, R2, 0x4, R6 ;  /* 0x0000000402067825 */ /* 0x002fc800078e0006 */
[----:B--2---:R-:W-:-:S04]  /*0540*/  IMAD.WIDE.U32 R12, R2, 0x4, R12 ;  /* 0x00000004020c7825 */ /* 0x004fc800078e000c */
[----:B----4-:R-:W-:-:S05]  /*0550*/  FADD R17, R0, R17 ;  /* 0x0000001100117221 */ /* 0x010fca0000000000 */
[----:B------:R3:W-:Y:S04]  /*0560*/  STG.E desc[UR4][R8.64+0x8], R17 ;  /* 0x0000081108007986 */ /* 0x0007e8000c101904 */
[----:B------:R-:W2:Y:S04]  /*0570*/  LDG.E R6, desc[UR4][R6.64] ;  /* 0x0000000406067981 */ /* 0x000ea8000c1e1900 */
[----:B0-----:R-:W2:Y:S02]  /*0580*/  LDG.E R3, desc[UR4][R12.64] ;  /* 0x000000040c037981 */ /* 0x001ea4000c1e1900 */
[----:B--2---:R-:W-:-:S05]  /*0590*/  FADD R3, -R6, R3 ;  /* 0x0000000306037221 */ /* 0x004fca0000000100 */
[----:B------:R-:W-:Y:S01]  /*05a0*/  FSETP.GEU.AND P0, PT, R3, -30, PT ;  /* 0xc1f000000300780b */ /* 0x000fe20003f0e000 */
[----:B------:R3:W-:-:S12]  /*05b0*/  STG.E desc[UR4][R12.64], R3 ;  /* 0x000000030c007986 */ /* 0x0007d8000c101904 */
[----:B---3--:R-:W-:Y:S05]  /*05c0*/  @P0 EXIT ;  /* 0x000000000000094d */ /* 0x008fea0003800000 */
[----:B------:R-:W0:Y:S01]  /*05d0*/  LDC.64 R14, c[0x0][0x390] ;  /* 0x0000e400ff0e7b82 */ /* 0x000e220000000a00 */
[----:B------:R-:W-:Y:S02]  /*05e0*/  HFMA2 R21, -RZ, RZ, 2, 0 ;  /* 0x40000000ff157431 */ /* 0x000fe400000001ff */
[----:B------:R-:W-:Y:S01]  /*05f0*/  IMAD.MOV.U32 R7, RZ, RZ, 0x3f800000 ;  /* 0x3f800000ff077424 */ /* 0x000fe200078e00ff */
[----:B------:R-:W-:Y:S01]  /*0600*/  CS2R R4, SRZ ;  /* 0x0000000000047805 */ /* 0x000fe2000001ff00 */
[----:B------:R-:W-:Y:S01]  /*0610*/  IMAD.MOV.U32 R6, RZ, RZ, RZ ;  /* 0x000000ffff067224 */ /* 0x000fe200078e00ff */
[----:B------:R-:W-:Y:S04]  /*0620*/  STG.E desc[UR4][R12.64], R21 ;  /* 0x000000150c007986 */ /* 0x000fe8000c101904 */
[----:B------:R-:W-:Y:S01]  /*0630*/  STG.E.128 desc[UR4][R10.64], R4 ;  /* 0x000000040a007986 */ /* 0x000fe2000c101d04 */
[----:B0-----:R-:W-:-:S05]  /*0640*/  IMAD.WIDE.U32 R2, R2, 0xc, R14 ;  /* 0x0000000c02027825 */ /* 0x001fca00078e000e */
[----:B------:R-:W2:Y:S04]  /*0650*/  LDG.E R15, desc[UR4][R2.64] ;  /* 0x00000004020f7981 */ /* 0x000ea8000c1e1900 */
[----:B------:R-:W3:Y:S04]  /*0660*/  LDG.E R17, desc[UR4][R2.64+0x4] ;  /* 0x0000040402117981 */ /* 0x000ee8000c1e1900 */
[----:B------:R-:W4:Y:S04]  /*0670*/  LDG.E R19, desc[UR4][R2.64+0x8] ;  /* 0x0000080402137981 */ /* 0x000f28000c1e1900 */
[----:B--2---:R-:W-:Y:S04]  /*0680*/  STG.E desc[UR4][R8.64], R15 ;  /* 0x0000000f08007986 */ /* 0x004fe8000c101904 */
[----:B---3--:R-:W-:Y:S04]  /*0690*/  STG.E desc[UR4][R8.64+0x4], R17 ;  /* 0x0000041108007986 */ /* 0x008fe8000c101904 */
[----:B----4-:R-:W-:Y:S01]  /*06a0*/  STG.E desc[UR4][R8.64+0x8], R19 ;  /* 0x0000081308007986 */ /* 0x010fe2000c101904 */
[----:B------:R-:W-:Y:S05]  /*06b0*/  EXIT ;  /* 0x000000000000794d */ /* 0x000fea0003800000 */
        .weak           $__internal_0_$__cuda_sm3x_div_rn_noftz_f32_slowpath
        .type           $__internal_0_$__cuda_sm3x_div_rn_noftz_f32_slowpath,@function
        .size           $__internal_0_$__cuda_sm3x_div_rn_noftz_f32_slowpath,(.L_x_18 - $__internal_0_$__cuda_sm3x_div_rn_noftz_f32_slowpath)
$__internal_0_$__cuda_sm3x_div_rn_noftz_f32_slowpath:
[--C-:B------:R-:W-:Y:S01]  /*06c0*/  SHF.R.U32.HI R12, RZ, 0x17, R3.reuse ;  /* 0x00000017ff0c7819 */ /* 0x100fe20000011603 */
[----:B------:R-:W-:Y:S01]  /*06d0*/  BSSY.RECONVERGENT B1, `(.L_x_6) ;  /* 0x0000063000017945 */ /* 0x000fe20003800200 */
[----:B------:R-:W-:Y:S01]  /*06e0*/  SHF.R.U32.HI R7, RZ, 0x17, R0 ;  /* 0x00000017ff077819 */ /* 0x000fe20000011600 */
[----:B------:R-:W-:Y:S01]  /*06f0*/  IMAD.MOV.U32 R13, RZ, RZ, R3 ;  /* 0x000000ffff0d7224 */ /* 0x000fe200078e0003 */
[----:B------:R-:W-:Y:S02]  /*0700*/  LOP3.LUT R12, R12, 0xff, RZ, 0xc0, !PT ;  /* 0x000000ff0c0c7812 */ /* 0x000fe400078ec0ff */
[----:B------:R-:W-:Y:S02]  /*0710*/  LOP3.LUT R16, R7, 0xff, RZ, 0xc0, !PT ;  /* 0x000000ff07107812 */ /* 0x000fe400078ec0ff */
[----:B------:R-:W-:-:S03]  /*0720*/  IADD3 R15, PT, PT, R12, -0x1, RZ ;  /* 0xffffffff0c0f7810 */ /* 0x000fc60007ffe0ff */
[----:B------:R-:W-:Y:S01]  /*0730*/  VIADD R14, R16, 0xffffffff ;  /* 0xffffffff100e7836 */ /* 0x000fe20000000000 */
[----:B------:R-:W-:-:S04]  /*0740*/  ISETP.GT.U32.AND P0, PT, R15, 0xfd, PT ;  /* 0x000000fd0f00780c */ /* 0x000fc80003f04070 */
[----:B------:R-:W-:-:S13]  /*0750*/  ISETP.GT.U32.OR P0, PT, R14, 0xfd, P0 ;  /* 0x000000fd0e00780c */ /* 0x000fda0000704470 */
[----:B------:R-:W-:Y:S01]  /*0760*/  @!P0 MOV R7, RZ ;  /* 0x000000ff00078202 */ /* 0x000fe20000000f00 */
[----:B------:R-:W-:Y:S06]  /*0770*/  @!P0 BRA `(.L_x_7) ;  /* 0x00000000005c8947 */ /* 0x000fec0003800000 */
[----:B------:R-:W-:Y:S02]  /*0780*/  FSETP.GTU.FTZ.AND P0, PT, |R0|, +INF , PT ;  /* 0x7f8000000000780b */ /* 0x000fe40003f1c200 */
[----:B------:R-:W-:-:S04]  /*0790*/  FSETP.GTU.FTZ.AND P1, PT, |R3|, +INF , PT ;  /* 0x7f8000000300780b */ /* 0x000fc80003f3c200 */
[----:B------:R-:W-:-:S13]  /*07a0*/  PLOP3.LUT P0, PT, P0, P1, PT, 0xf8, 0x8f ;  /* 0x00000000008f781c */ /* 0x000fda0000703f70 */
[----:B------:R-:W-:Y:S05]  /*07b0*/  @P0 BRA `(.L_x_8) ;  /* 0x00000004004c0947 */ /* 0x000fea0003800000 */
[----:B------:R-:W-:-:S13]  /*07c0*/  LOP3.LUT P0, RZ, R13, 0x7fffffff, R0, 0xc8, !PT ;  /* 0x7fffffff0dff7812 */ /* 0x000fda000780c800 */
[----:B------:R-:W-:Y:S05]  /*07d0*/  @!P0 BRA `(.L_x_9) ;  /* 0x00000004003c8947 */ /* 0x000fea0003800000 */
[C---:B------:R-:W-:Y:S02]  /*07e0*/  FSETP.NEU.FTZ.AND P2, PT, |R0|.reuse, +INF , PT ;  /* 0x7f8000000000780b */ /* 0x040fe40003f5d200 */
[----:B------:R-:W-:Y:S02]  /*07f0*/  FSETP.NEU.FTZ.AND P1, PT, |R3|, +INF , PT ;  /* 0x7f8000000300780b */ /* 0x000fe40003f3d200 */
[----:B------:R-:W-:-:S11]  /*0800*/  FSETP.NEU.FTZ.AND P0, PT, |R0|, +INF , PT ;  /* 0x7f8000000000780b */ /* 0x000fd60003f1d200 */
[----:B------:R-:W-:Y:S05]  /*0810*/  @!P1 BRA !P2, `(.L_x_9) ;  /* 0x00000004002c9947 */ /* 0x000fea0005000000 */
[----:B------:R-:W-:-:S04]  /*0820*/  LOP3.LUT P2, RZ, R0, 0x7fffffff, RZ, 0xc0, !PT ;  /* 0x7fffffff00ff7812 */ /* 0x000fc8000784c0ff */
[----:B------:R-:W-:-:S13]  /*0830*/  PLOP3.LUT P1, PT, P1, P2, PT, 0x2f, 0xf2 ;  /* 0x0000000000f2781c */ /* 0x000fda0000f24577 */
[----:B------:R-:W-:Y:S05]  /*0840*/  @P1 BRA `(.L_x_10) ;  /* 0x0000000400181947 */ /* 0x000fea0003800000 */
[----:B------:R-:W-:-:S04]  /*0850*/  LOP3.LUT P1, RZ, R13, 0x7fffffff, RZ, 0xc0, !PT ;  /* 0x7fffffff0dff7812 */ /* 0x000fc8000782c0ff */
[----:B------:R-:W-:-:S13]  /*0860*/  PLOP3.LUT P0, PT, P0, P1, PT, 0x2f, 0xf2 ;  /* 0x0000000000f2781c */ /* 0x000fda0000702577 */
[----:B------:R-:W-:Y:S05]  /*0870*/  @P0 BRA `(.L_x_11) ;  /* 0x0000000400000947 */ /* 0x000fea0003800000 */
[----:B------:R-:W-:Y:S02]  /*0880*/  ISETP.GE.AND P0, PT, R14, RZ, PT ;  /* 0x000000ff0e00720c */ /* 0x000fe40003f06270 */
[----:B------:R-:W-:-:S11]  /*0890*/  ISETP.GE.AND P1, PT, R15, RZ, PT ;  /* 0x000000ff0f00720c */ /* 0x000fd60003f26270 */
[----:B------:R-:W-:Y:S01]  /*08a0*/  @P0 IMAD.MOV.U32 R7, RZ, RZ, RZ ;  /* 0x000000ffff070224 */ /* 0x000fe200078e00ff */
[----:B------:R-:W-:Y:S01]  /*08b0*/  @!P0 MOV R7, 0xffffffc0 ;  /* 0xffffffc000078802 */ /* 0x000fe20000000f00 */
[----:B------:R-:W-:Y:S01]  /*08c0*/  @!P0 FFMA R0, R0, 1.84467440737095516160e+19, RZ ;  /* 0x5f80000000008823 */ /* 0x000fe200000000ff */
[----:B------:R-:W-:-:S03]  /*08d0*/  @!P1 FFMA R13, R3, 1.84467440737095516160e+19, RZ ;  /* 0x5f800000030d9823 */ /* 0x000fc600000000ff */
[----:B------:R-:W-:-:S07]  /*08e0*/  @!P1 VIADD R7, R7, 0x40 ;  /* 0x0000004007079836 */ /* 0x000fce0000000000 */
.L_x_7:
[----:B------:R-:W-:Y:S01]  /*08f0*/  LEA R14, R12, 0xc0800000, 0x17 ;  /* 0xc08000000c0e7811 */ /* 0x000fe200078eb8ff */
[----:B------:R-:W-:Y:S03]  /*0900*/  BSSY.RECONVERGENT B2, `(.L_x_12) ;  /* 0x0000036000027945 */ /* 0x000fe60003800200 */
[----:B------:R-:W-:Y:S01]  /*0910*/  IADD3 R14, PT, PT, -R14, R13, RZ ;  /* 0x0000000d0e0e7210 */ /* 0x000fe20007ffe1ff */
[----:B------:R-:W-:-:S03]  /*0920*/  VIADD R13, R16, 0xffffff81 ;  /* 0xffffff81100d7836 */ /* 0x000fc60000000000 */
[----:B------:R0:W1:Y:S01]  /*0930*/  MUFU.RCP R15, R14 ;  /* 0x0000000e000f7308 */ /* 0x0000620000001000 */
[----:B------:R-:W-:Y:S01]  /*0940*/  FADD.FTZ R17, -R14, -RZ ;  /* 0x800000ff0e117221 */ /* 0x000fe20000010100 */
[C---:B------:R-:W-:Y:S01]  /*0950*/  IMAD R0, R13.reuse, -0x800000, R0 ;  /* 0xff8000000d007824 */ /* 0x040fe200078e0200 */
[----:B0-----:R-:W-:-:S04]  /*0960*/  IADD3 R14, PT, PT, R13, 0x7f, -R12 ;  /* 0x0000007f0d0e7810 */ /* 0x001fc80007ffe80c */
[----:B------:R-:W-:Y:S01]  /*0970*/  IADD3 R7, PT, PT, R14, R7, RZ ;  /* 0x000000070e077210 */ /* 0x000fe20007ffe0ff */
[----:B-1----:R-:W-:-:S04]  /*0980*/  FFMA R16, R15, R17, 1 ;  /* 0x3f8000000f107423 */ /* 0x002fc80000000011 */
[----:B------:R-:W-:-:S04]  /*0990*/  FFMA R18, R15, R16, R15 ;  /* 0x000000100f127223 */ /* 0x000fc8000000000f */
[----:B------:R-:W-:-:S04]  /*09a0*/  FFMA R15, R0, R18, RZ ;  /* 0x00000012000f7223 */ /* 0x000fc800000000ff */
[----:B------:R-:W-:-:S04]  /*09b0*/  FFMA R16, R17, R15, R0 ;  /* 0x0000000f11107223 */ /* 0x000fc80000000000 */
[----:B------:R-:W-:-:S04]  /*09c0*/  FFMA R15, R18, R16, R15 ;  /* 0x00000010120f7223 */ /* 0x000fc8000000000f */
[----:B------:R-:W-:-:S04]  /*09d0*/  FFMA R16, R17, R15, R0 ;  /* 0x0000000f11107223 */ /* 0x000fc80000000000 */
[----:B------:R-:W-:-:S05]  /*09e0*/  FFMA R0, R18, R16, R15 ;  /* 0x0000001012007223 */ /* 0x000fca000000000f */
[----:B------:R-:W-:-:S04]  /*09f0*/  SHF.R.U32.HI R12, RZ, 0x17, R0 ;  /* 0x00000017ff0c7819 */ /* 0x000fc80000011600 */
[----:B------:R-:W-:-:S05]  /*0a00*/  LOP3.LUT R12, R12, 0xff, RZ, 0xc0, !PT ;  /* 0x000000ff0c0c7812 */ /* 0x000fca00078ec0ff */
[----:B------:R-:W-:-:S05]  /*0a10*/  IMAD.IADD R17, R12, 0x1, R7 ;  /* 0x000000010c117824 */ /* 0x000fca00078e0207 */
[----:B------:R-:W-:-:S04]  /*0a20*/  IADD3 R12, PT, PT, R17, -0x1, RZ ;  /* 0xffffffff110c7810 */ /* 0x000fc80007ffe0ff */
[----:B------:R-:W-:-:S13]  /*0a30*/  ISETP.GE.U32.AND P0, PT, R12, 0xfe, PT ;  /* 0x000000fe0c00780c */ /* 0x000fda0003f06070 */
[----:B------:R-:W-:Y:S05]  /*0a40*/  @!P0 BRA `(.L_x_13) ;  /* 0x0000000000808947 */ /* 0x000fea0003800000 */
[----:B------:R-:W-:-:S13]  /*0a50*/  ISETP.GT.AND P0, PT, R17, 0xfe, PT ;  /* 0x000000fe1100780c */ /* 0x000fda0003f04270 */
[----:B------:R-:W-:Y:S05]  /*0a60*/  @P0 BRA `(.L_x_14) ;  /* 0x00000000006c0947 */ /* 0x000fea0003800000 */
[----:B------:R-:W-:-:S13]  /*0a70*/  ISETP.GE.AND P0, PT, R17, 0x1, PT ;  /* 0x000000011100780c */ /* 0x000fda0003f06270 */
[----:B------:R-:W-:Y:S05]  /*0a80*/  @P0 BRA `(.L_x_15) ;  /* 0x0000000000740947 */ /* 0x000fea0003800000 */
[----:B------:R-:W-:Y:S02]  /*0a90*/  ISETP.GE.AND P0, PT, R17, -0x18, PT ;  /* 0xffffffe81100780c */ /* 0x000fe40003f06270 */
[----:B------:R-:W-:-:S11]  /*0aa0*/  LOP3.LUT R0, R0, 0x80000000, RZ, 0xc0, !PT ;  /* 0x8000000000007812 */ /* 0x000fd600078ec0ff */
[----:B------:R-:W-:Y:S05]  /*0ab0*/  @!P0 BRA `(.L_x_15) ;  /* 0x0000000000688947 */ /* 0x000fea0003800000 */
[CCC-:B------:R-:W-:Y:S01]  /*0ac0*/  FFMA.RZ R7, R18.reuse, R16.reuse, R15.reuse ;  /* 0x0000001012077223 */ /* 0x1c0fe2000000c00f */
[C---:B------:R-:W-:Y:S02]  /*0ad0*/  VIADD R14, R17.reuse, 0x20 ;  /* 0x00000020110e7836 */ /* 0x040fe40000000000 */
[CCC-:B------:R-:W-:Y:S01]  /*0ae0*/  FFMA.RM R12, R18.reuse, R16.reuse, R15.reuse ;  /* 0x00000010120c7223 */ /* 0x1c0fe2000000400f */
[----:B------:R-:W-:Y:S02]  /*0af0*/  ISETP.NE.AND P2, PT, R17, RZ, PT ;  /* 0x000000ff1100720c */ /* 0x000fe40003f45270 */
[----:B------:R-:W-:Y:S01]  /*0b00*/  LOP3.LUT R13, R7, 0x7fffff, RZ, 0xc0, !PT ;  /* 0x007fffff070d7812 */ /* 0x000fe200078ec0ff */
[----:B------:R-:W-:Y:S01]  /*0b10*/  FFMA.RP R7, R18, R16, R15 ;  /* 0x0000001012077223 */ /* 0x000fe2000000800f */
[----:B------:R-:W-:Y:S02]  /*0b20*/  ISETP.NE.AND P1, PT, R17, RZ, PT ;  /* 0x000000ff1100720c */ /* 0x000fe40003f25270 */
[----:B------:R-:W-:-:S02]  /*0b30*/  LOP3.LUT R13, R13, 0x800000, RZ, 0xfc, !PT ;  /* 0x008000000d0d7812 */ /* 0x000fc400078efcff */
[----:B------:R-:W-:Y:S02]  /*0b40*/  IADD3 R15, PT, PT, -R17, RZ, RZ ;  /* 0x000000ff110f7210 */ /* 0x000fe40007ffe1ff */
[----:B------:R-:W-:Y:S02]  /*0b50*/  SHF.L.U32 R14, R13, R14, RZ ;  /* 0x0000000e0d0e7219 */ /* 0x000fe400000006ff */
[----:B------:R-:W-:Y:S02]  /*0b60*/  FSETP.NEU.FTZ.AND P0, PT, R7, R12, PT ;  /* 0x0000000c0700720b */ /* 0x000fe40003f1d000 */
[----:B------:R-:W-:Y:S02]  /*0b70*/  SEL R12, R15, RZ, P2 ;  /* 0x000000ff0f0c7207 */ /* 0x000fe40001000000 */
[----:B------:R-:W-:Y:S02]  /*0b80*/  ISETP.NE.AND P1, PT, R14, RZ, P1 ;  /* 0x000000ff0e00720c */ /* 0x000fe40000f25270 */
[----:B------:R-:W-:-:S02]  /*0b90*/  SHF.R.U32.HI R12, RZ, R12, R13 ;  /* 0x0000000cff0c7219 */ /* 0x000fc4000001160d */
[----:B------:R-:W-:Y:S02]  /*0ba0*/  PLOP3.LUT P0, PT, P0, P1, PT, 0xf8, 0x8f ;  /* 0x00000000008f781c */ /* 0x000fe40000703f70 */
[----:B------:R-:W-:Y:S02]  /*0bb0*/  SHF.R.U32.HI R14, RZ, 0x1, R12 ;  /* 0x00000001ff0e7819 */ /* 0x000fe4000001160c */
[----:B------:R-:W-:-:S04]  /*0bc0*/  SEL R7, RZ, 0x1, !P0 ;  /* 0x00000001ff077807 */ /* 0x000fc80004000000 */
[----:B------:R-:W-:-:S04]  /*0bd0*/  LOP3.LUT R7, R7, 0x1, R14, 0xf8, !PT ;  /* 0x0000000107077812 */ /* 0x000fc800078ef80e */
[----:B------:R-:W-:-:S05]  /*0be0*/  LOP3.LUT R7, R7, R12, RZ, 0xc0, !PT ;  /* 0x0000000c07077212 */ /* 0x000fca00078ec0ff */
[----:B------:R-:W-:-:S05]  /*0bf0*/  IMAD.IADD R7, R14, 0x1, R7 ;  /* 0x000000010e077824 */ /* 0x000fca00078e0207 */
[----:B------:R-:W-:Y:S01]  /*0c00*/  LOP3.LUT R0, R7, R0, RZ, 0xfc, !PT ;  /* 0x0000000007007212 */ /* 0x000fe200078efcff */
[----:B------:R-:W-:Y:S06]  /*0c10*/  BRA `(.L_x_15) ;  /* 0x0000000000107947 */ /* 0x000fec0003800000 */
.L_x_14:
[----:B------:R-:W-:-:S04]  /*0c20*/  LOP3.LUT R0, R0, 0x80000000, RZ, 0xc0, !PT ;  /* 0x8000000000007812 */ /* 0x000fc800078ec0ff */
[----:B------:R-:W-:Y:S01]  /*0c30*/  LOP3.LUT R0, R0, 0x7f800000, RZ, 0xfc, !PT ;  /* 0x7f80000000007812 */ /* 0x000fe200078efcff */
[----:B------:R-:W-:Y:S06]  /*0c40*/  BRA `(.L_x_15) ;  /* 0x0000000000047947 */ /* 0x000fec0003800000 */
.L_x_13:
[----:B------:R-:W-:-:S07]  /*0c50*/  LEA R0, R7, R0, 0x17 ;  /* 0x0000000007007211 */ /* 0x000fce00078eb8ff */
.L_x_15:
[----:B------:R-:W-:Y:S05]  /*0c60*/  BSYNC.RECONVERGENT B2 ;  /* 0x0000000000027941 */ /* 0x000fea0003800200 */
.L_x_12:
[----:B------:R-:W-:Y:S05]  /*0c70*/  BRA `(.L_x_16) ;  /* 0x0000000000207947 */ /* 0x000fea0003800000 */
.L_x_11:
[----:B------:R-:W-:-:S04]  /*0c80*/  LOP3.LUT R0, R13, 0x80000000, R0, 0x48, !PT ;  /* 0x800000000d007812 */ /* 0x000fc800078e4800 */
[----:B------:R-:W-:Y:S01]  /*0c90*/  LOP3.LUT R0, R0, 0x7f800000, RZ, 0xfc, !PT ;  /* 0x7f80000000007812 */ /* 0x000fe200078efcff */
[----:B------:R-:W-:Y:S06]  /*0ca0*/  BRA `(.L_x_16) ;  /* 0x0000000000147947 */ /* 0x000fec0003800000 */
.L_x_10:
[----:B------:R-:W-:Y:S01]  /*0cb0*/  LOP3.LUT R0, R13, 0x80000000, R0, 0x48, !PT ;  /* 0x800000000d007812 */ /* 0x000fe200078e4800 */
[----:B------:R-:W-:Y:S06]  /*0cc0*/  BRA `(.L_x_16) ;  /* 0x00000000000c7947 */ /* 0x000fec0003800000 */
.L_x_9:
[----:B------:R-:W0:Y:S01]  /*0cd0*/  MUFU.RSQ R0, -QNAN ;  /* 0xffc0000000007908 */ /* 0x000e220000001400 */
[----:B------:R-:W-:Y:S05]  /*0ce0*/  BRA `(.L_x_16) ;  /* 0x0000000000047947 */ /* 0x000fea0003800000 */
.L_x_8:
[----:B------:R-:W-:-:S07]  /*0cf0*/  FADD.FTZ R0, R0, R3 ;  /* 0x0000000300007221 */ /* 0x000fce0000010000 */
.L_x_16:
[----:B------:R-:W-:Y:S05]  /*0d00*/  BSYNC.RECONVERGENT B1 ;  /* 0x0000000000017941 */ /* 0x000fea0003800200 */
.L_x_6:
[----:B------:R-:W-:Y:S02]  /*0d10*/  HFMA2 R13, -RZ, RZ, 0, 0 ;  /* 0x00000000ff0d7431 */ /* 0x000fe400000001ff */
[----:B------:R-:W-:-:S04]  /*0d20*/  IMAD.MOV.U32 R12, RZ, RZ, R4 ;  /* 0x000000ffff0c7224 */ /* 0x000fc800078e0004 */
[----:B0-----:R-:W-:Y:S05]  /*0d30*/  RET.REL.NODEC R12 `(_Z18sinwave_vbo_kernelP6float4P6float3S2_S2_PfS3_jjff) ;  /* 0xfffffff00cb07950 */ /* 0x001fea0003c3ffff */
.L_x_17:
[----:B------:R-:W-:-:S00]  /*0d40*/  BRA `(.L_x_17) ;  /* 0xfffffffc00fc7947 */ /* 0x000fc0000383ffff */
[----:B------:R-:W-:-:S00]  /*0d50*/  NOP ;  /* 0x0000000000007918 */ /* 0x000fc00000000000 */
        /* <DEDUP_REMOVED lines=10> */
.L_x_18:


//--------------------- .nv.shared.reserved.0     --------------------------
	.section	.nv.shared.reserved.0,"aw",@nobits
	.weak		__nv_reservedSMEM_offset_0_alias
	.size		__nv_reservedSMEM_offset_0_alias, 0, 64
	.other		__nv_reservedSMEM_offset_0_alias,@"STO_CUDA_RESERVED_SHARED STV_DEFAULT"
__nv_reservedSMEM_offset_0_alias:
	.zero		0
	.zero		64


//--------------------- .nv.constant0._Z18sinwave_vbo_kernelP6float4P6float3S2_S2_PfS3_jjff --------------------------
	.section	.nv.constant0._Z18sinwave_vbo_kernelP6float4P6float3S2_S2_PfS3_jjff,"a",@progbits
	.sectionflags	@""
	.align	4
.nv.constant0._Z18sinwave_vbo_kernelP6float4P6float3S2_S2_PfS3_jjff:
	.zero		960


//--------------------- SYMBOLS --------------------------

	.type		.nv.reservedSmem.offset0,@object
	.size		.nv.reservedSmem.offset0,0x4
